	.headerflags	@"EF_CUDA_TEXMODE_UNIFIED EF_CUDA_64BIT_ADDRESS EF_CUDA_ACCELERATORS EF_CUDA_SM90 EF_CUDA_VIRTUAL_SM(EF_CUDA_SM90)"
	.elftype	@"ET_EXEC"


//--------------------- .nv.info                  --------------------------
	.section	.nv.info,"",@"SHT_CUDA_INFO"
	.align	4


	//----- nvinfo : EIATTR_REGCOUNT
	.align		4
        /*0000*/ 	.byte	0x04, 0x2f
        /*0002*/ 	.short	(.L_3 - .L_2)
	.align		4
.L_2:
        /*0004*/ 	.word	index@(triton_poi_fused__native_batch_norm_legit_no_training_relu_threshold_backward_12)
        /*0008*/ 	.word	0x0000002c


	//----- nvinfo : EIATTR_MIN_STACK_SIZE
	.align		4
.L_3:
        /*000c*/ 	.byte	0x04, 0x12
        /*000e*/ 	.short	(.L_5 - .L_4)
	.align		4
.L_4:
        /*0010*/ 	.word	index@(triton_poi_fused__native_batch_norm_legit_no_training_relu_threshold_backward_12)
        /*0014*/ 	.word	0x00000000


	//----- nvinfo : EIATTR_FRAME_SIZE
	.align		4
.L_5:
        /*0018*/ 	.byte	0x04, 0x11
        /*001a*/ 	.short	(.L_7 - .L_6)
	.align		4
.L_6:
        /*001c*/ 	.word	index@(triton_poi_fused__native_batch_norm_legit_no_training_relu_threshold_backward_12)
        /*0020*/ 	.word	0x00000000


	//----- nvinfo : EIATTR_MIN_STACK_SIZE
	.align		4
.L_7:
        /*0024*/ 	.byte	0x04, 0x12
        /*0026*/ 	.short	(.L_9 - .L_8)
	.align		4
.L_8:
        /*0028*/ 	.word	index@(triton_poi_fused__native_batch_norm_legit_no_training_relu_threshold_backward_12)
        /*002c*/ 	.word	0x00000000
.L_9:


//--------------------- .nv.info.triton_poi_fused__native_batch_norm_legit_no_training_relu_threshold_backward_12 --------------------------
	.section	.nv.info.triton_poi_fused__native_batch_norm_legit_no_training_relu_threshold_backward_12,"",@"SHT_CUDA_INFO"
	.sectionflags	@""
	.align	4


	//----- nvinfo : EIATTR_CUDA_API_VERSION
	.align		4
        /*0000*/ 	.byte	0x04, 0x37
        /*0002*/ 	.short	(.L_11 - .L_10)
.L_10:
        /*0004*/ 	.word	0x0000007c


	//----- nvinfo : EIATTR_KPARAM_INFO
	.align		4
.L_11:
        /*0008*/ 	.byte	0x04, 0x17
        /*000a*/ 	.short	(.L_13 - .L_12)
.L_12:
        /*000c*/ 	.word	0x00000000
        /*0010*/ 	.short	0x0008
        /*0012*/ 	.short	0x003c
        /*0014*/ 	.byte	0x00, 0xf0, 0x11, 0x00


	//----- nvinfo : EIATTR_KPARAM_INFO
	.align		4
.L_13:
        /*0018*/ 	.byte	0x04, 0x17
        /*001a*/ 	.short	(.L_15 - .L_14)
.L_14:
        /*001c*/ 	.word	0x00000000
        /*0020*/ 	.short	0x0007
        /*0022*/ 	.short	0x0038
        /*0024*/ 	.byte	0x00, 0xf0, 0x11, 0x00


	//----- nvinfo : EIATTR_KPARAM_INFO
	.align		4
.L_15:
        /*0028*/ 	.byte	0x04, 0x17
        /*002a*/ 	.short	(.L_17 - .L_16)
.L_16:
        /*002c*/ 	.word	0x00000000
        /*0030*/ 	.short	0x0006
        /*0032*/ 	.short	0x0030
        /*0034*/ 	.byte	0x00, 0xf4, 0x21, 0x00


	//----- nvinfo : EIATTR_KPARAM_INFO
	.align		4
.L_17:
        /*0038*/ 	.byte	0x04, 0x17
        /*003a*/ 	.short	(.L_19 - .L_18)
.L_18:
        /*003c*/ 	.word	0x00000000
        /*0040*/ 	.short	0x0005
        /*0042*/ 	.short	0x0028
        /*0044*/ 	.byte	0x00, 0xf4, 0x21, 0x00


	//----- nvinfo : EIATTR_KPARAM_INFO
	.align		4
.L_19:
        /*0048*/ 	.byte	0x04, 0x17
        /*004a*/ 	.short	(.L_21 - .L_20)
.L_20:
        /*004c*/ 	.word	0x00000000
        /*0050*/ 	.short	0x0004
        /*0052*/ 	.short	0x0020
        /*0054*/ 	.byte	0x00, 0xf4, 0x21, 0x00


	//----- nvinfo : EIATTR_KPARAM_INFO
	.align		4
.L_21:
        /*0058*/ 	.byte	0x04, 0x17
        /*005a*/ 	.short	(.L_23 - .L_22)
.L_22:
        /*005c*/ 	.word	0x00000000
        /*0060*/ 	.short	0x0003
        /*0062*/ 	.short	0x0018
        /*0064*/ 	.byte	0x00, 0xf4, 0x21, 0x00


	//----- nvinfo : EIATTR_KPARAM_INFO
	.align		4
.L_23:
        /*0068*/ 	.byte	0x04, 0x17
        /*006a*/ 	.short	(.L_25 - .L_24)
.L_24:
        /*006c*/ 	.word	0x00000000
        /*0070*/ 	.short	0x0002
        /*0072*/ 	.short	0x0010
        /*0074*/ 	.byte	0x00, 0xf4, 0x21, 0x00


	//----- nvinfo : EIATTR_KPARAM_INFO
	.align		4
.L_25:
        /*0078*/ 	.byte	0x04, 0x17
        /*007a*/ 	.short	(.L_27 - .L_26)
.L_26:
        /*007c*/ 	.word	0x00000000
        /*0080*/ 	.short	0x0001
        /*0082*/ 	.short	0x0008
        /*0084*/ 	.byte	0x00, 0xf4, 0x21, 0x00


	//----- nvinfo : EIATTR_KPARAM_INFO
	.align		4
.L_27:
        /*0088*/ 	.byte	0x04, 0x17
        /*008a*/ 	.short	(.L_29 - .L_28)
.L_28:
        /*008c*/ 	.word	0x00000000
        /*0090*/ 	.short	0x0000
        /*0092*/ 	.short	0x0000
        /*0094*/ 	.byte	0x00, 0xf4, 0x21, 0x00


	//----- nvinfo : EIATTR_SPARSE_MMA_MASK
	.align		4
.L_29:
        /*0098*/ 	.byte	0x03, 0x50
        /*009a*/ 	.short	0x0000


	//----- nvinfo : EIATTR_MAXREG_COUNT
	.align		4
        /*009c*/ 	.byte	0x03, 0x1b
        /*009e*/ 	.short	0x00ff


	//----- nvinfo : EIATTR_EXIT_INSTR_OFFSETS
	.align		4
        /*00a0*/ 	.byte	0x04, 0x1c
        /*00a2*/ 	.short	(.L_31 - .L_30)


	//   ....[0]....
.L_30:
        /*00a4*/ 	.word	0x00001250


	//   ....[1]....
        /*00a8*/ 	.word	0x00001270


	//----- nvinfo : EIATTR_REQNTID
	.align		4
.L_31:
        /*00ac*/ 	.byte	0x04, 0x10
        /*00ae*/ 	.short	(.L_33 - .L_32)
.L_32:
        /*00b0*/ 	.word	0x00000080
        /*00b4*/ 	.word	0x00000001
        /*00b8*/ 	.word	0x00000001


	//----- nvinfo : EIATTR_CBANK_PARAM_SIZE
	.align		4
.L_33:
        /*00bc*/ 	.byte	0x03, 0x19
        /*00be*/ 	.short	0x0040


	//----- nvinfo : EIATTR_PARAM_CBANK
	.align		4
        /*00c0*/ 	.byte	0x04, 0x0a
        /*00c2*/ 	.short	(.L_35 - .L_34)
	.align		4
.L_34:
        /*00c4*/ 	.word	index@(.nv.constant0.triton_poi_fused__native_batch_norm_legit_no_training_relu_threshold_backward_12)
        /*00c8*/ 	.short	0x0210
        /*00ca*/ 	.short	0x0040


	//----- nvinfo : EIATTR_SW_WAR
	.align		4
.L_35:
        /*00cc*/ 	.byte	0x04, 0x36
        /*00ce*/ 	.short	(.L_37 - .L_36)
.L_36:
        /*00d0*/ 	.word	0x00000008
.L_37:


//--------------------- .nv.callgraph             --------------------------
	.section	.nv.callgraph,"",@"SHT_CUDA_CALLGRAPH"
	.align	4
	.sectionentsize	8
	.align		4
        /*0000*/ 	.word	0x00000000
	.align		4
        /*0004*/ 	.word	0xffffffff
	.align		4
        /*0008*/ 	.word	0x00000000
	.align		4
        /*000c*/ 	.word	0xfffffffe
	.align		4
        /*0010*/ 	.word	0x00000000
	.align		4
        /*0014*/ 	.word	0xfffffffd
	.align		4
        /*0018*/ 	.word	0x00000000
	.align		4
        /*001c*/ 	.word	0xfffffffc


//--------------------- .nv.constant4             --------------------------
	.section	.nv.constant4,"a",@progbits
	.align	8
	.align		8
.nv.constant4:
        /*0000*/ 	.dword	_$_str
	.align		8
        /*0008*/ 	.dword	_$_str_$_2


//--------------------- .text.triton_poi_fused__native_batch_norm_legit_no_training_relu_threshold_backward_12 --------------------------
	.section	.text.triton_poi_fused__native_batch_norm_legit_no_training_relu_threshold_backward_12,"ax",@progbits
	.sectionflags	@"SHF_BARRIERS=1"
	.align	128
        .global         triton_poi_fused__native_batch_norm_legit_no_training_relu_threshold_backward_12
        .type           triton_poi_fused__native_batch_norm_legit_no_training_relu_threshold_backward_12,@function
        .size           triton_poi_fused__native_batch_norm_legit_no_training_relu_threshold_backward_12,(.L_x_1 - triton_poi_fused__native_batch_norm_legit_no_training_relu_threshold_backward_12)
        .other          triton_poi_fused__native_batch_norm_legit_no_training_relu_threshold_backward_12,@"STO_CUDA_ENTRY STV_DEFAULT"
triton_poi_fused__native_batch_norm_legit_no_training_relu_threshold_backward_12:
.text.triton_poi_fused__native_batch_norm_legit_no_training_relu_threshold_backward_12:
[----:B------:R-:W0:Y:S01]  /*0000*/  LDC R1, c[0x0][0x28] ;  /* 0x00000a00ff017b82 */ /* 0x000e220000000800 */
[----:B------:R-:W1:Y:S07]  /*0010*/  S2R R21, SR_CTAID.Y ;  /* 0x0000000000157919 */ /* 0x000e6e0000002600 */
[----:B------:R-:W2:Y:S01]  /*0020*/  LDC.64 R34, c[0x0][0x220] ;  /* 0x00008800ff227b82 */ /* 0x000ea20000000a00 */
[----:B------:R-:W-:Y:S02]  /*0030*/  CS2R R4, SRZ ;  /* 0x0000000000047805 */ /* 0x000fe4000001ff00 */
[----:B------:R-:W-:Y:S01]  /*0040*/  CS2R R6, SRZ ;  /* 0x0000000000067805 */ /* 0x000fe2000001ff00 */
[----:B------:R-:W3:Y:S01]  /*0050*/  S2R R0, SR_TID.X ;  /* 0x0000000000007919 */ /* 0x000ee20000002100 */
[----:B------:R-:W-:Y:S01]  /*0060*/  ULDC.64 UR6, c[0x0][0x208] ;  /* 0x0000820000067ab9 */ /* 0x000fe20000000a00 */
[----:B------:R-:W4:Y:S02]  /*0070*/  S2R R36, SR_CTAID.X ;  /* 0x0000000000247919 */ /* 0x000f240000002500 */
[----:B------:R-:W5:Y:S08]  /*0080*/  LDC.64 R30, c[0x0][0x218] ;  /* 0x00008600ff1e7b82 */ /* 0x000f700000000a00 */
[----:B------:R-:W4:Y:S01]  /*0090*/  LDC.64 R26, c[0x0][0x210] ;  /* 0x00008400ff1a7b82 */ /* 0x000f220000000a00 */
[----:B------:R-:W-:-:S02]  /*00a0*/  CS2R R10, SRZ ;  /* 0x00000000000a7805 */ /* 0x000fc4000001ff00 */
[----:B------:R-:W-:Y:S02]  /*00b0*/  CS2R R12, SRZ ;  /* 0x00000000000c7805 */ /* 0x000fe4000001ff00 */
[----:B------:R-:W-:Y:S01]  /*00c0*/  CS2R R14, SRZ ;  /* 0x00000000000e7805 */ /* 0x000fe2000001ff00 */
[----:B------:R-:W-:Y:S02]  /*00d0*/  IMAD.MOV.U32 R38, RZ, RZ, 0x3e800000 ;  /* 0x3e800000ff267424 */ /* 0x000fe400078e00ff */
[----:B------:R-:W5:Y:S01]  /*00e0*/  LDC.64 R40, c[0x0][0x230] ;  /* 0x00008c00ff287b82 */ /* 0x000f620000000a00 */
[----:B-1----:R-:W-:Y:S02]  /*00f0*/  IMAD.SHL.U32 R37, R21, 0x20, RZ ;  /* 0x0000002015257824 */ /* 0x002fe400078e00ff */
[----:B---3--:R-:W-:-:S05]  /*0100*/  IMAD.SHL.U32 R20, R0, 0x8, RZ ;  /* 0x0000000800147824 */ /* 0x008fca00078e00ff */
[----:B------:R-:W-:-:S04]  /*0110*/  LOP3.LUT R20, R37, 0x18, R20, 0xf8, !PT ;  /* 0x0000001825147812 */ /* 0x000fc800078ef814 */
[----:B------:R-:W-:Y:S02]  /*0120*/  SHF.R.S32.HI R3, RZ, 0x1f, R20 ;  /* 0x0000001fff037819 */ /* 0x000fe40000011414 */
[----:B------:R-:W-:Y:S02]  /*0130*/  ISETP.GE.AND P1, PT, R20, 0x200, PT ;  /* 0x000002001400780c */ /* 0x000fe40003f26270 */
[----:B------:R-:W-:-:S04]  /*0140*/  LEA.HI R2, R3, R20, RZ, 0x7 ;  /* 0x0000001403027211 */ /* 0x000fc800078f38ff */
[----:B------:R-:W-:-:S05]  /*0150*/  LOP3.LUT R3, R2, 0xffffff80, RZ, 0xc0, !PT ;  /* 0xffffff8002037812 */ /* 0x000fca00078ec0ff */
[----:B------:R-:W-:-:S04]  /*0160*/  IMAD.IADD R24, R20, 0x1, -R3 ;  /* 0x0000000114187824 */ /* 0x000fc800078e0a03 */
[----:B--2---:R-:W-:-:S05]  /*0170*/  IMAD.WIDE R8, R24, 0x4, R34 ;  /* 0x0000000418087825 */ /* 0x004fca00078e0222 */
[----:B------:R1:W2:Y:S01]  /*0180*/  @!P1 LDG.E.EL.128 R4, desc[UR6][R8.64] ;  /* 0x0000000608049981 */ /* 0x0002a2000c2e1d00 */
[----:B------:R-:W-:Y:S01]  /*0190*/  SHF.R.U32.HI R3, RZ, 0x2, R0 ;  /* 0x00000002ff037819 */ /* 0x000fe20000011600 */
[----:B----4-:R-:W-:Y:S02]  /*01a0*/  IMAD.SHL.U32 R36, R36, 0x20, RZ ;  /* 0x0000002024247824 */ /* 0x010fe400078e00ff */
[----:B------:R-:W-:Y:S01]  /*01b0*/  IMAD.SHL.U32 R2, R2, 0x40, RZ ;  /* 0x0000004002027824 */ /* 0x000fe200078e00ff */
[----:B------:R-:W-:Y:S01]  /*01c0*/  SGXT.U32 R3, R3, 0x5 ;  /* 0x000000050303781a */ /* 0x000fe20000000000 */
[----:B-----5:R-:W-:-:S03]  /*01d0*/  IMAD.WIDE R16, R24, 0x4, R30 ;  /* 0x0000000418107825 */ /* 0x020fc600078e021e */
[----:B------:R-:W-:Y:S02]  /*01e0*/  LOP3.LUT R25, R36, R3, RZ, 0xfc, !PT ;  /* 0x0000000324197212 */ /* 0x000fe400078efcff */
[----:B-1----:R-:W-:Y:S02]  /*01f0*/  CS2R R8, SRZ ;  /* 0x0000000000087805 */ /* 0x002fe4000001ff00 */
[----:B------:R-:W-:Y:S01]  /*0200*/  LOP3.LUT R2, R2, 0xffffe000, RZ, 0xc0, !PT ;  /* 0xffffe00002027812 */ /* 0x000fe200078ec0ff */
[----:B------:R1:W3:Y:S01]  /*0210*/  @!P1 LDG.E.EL.128 R12, desc[UR6][R16.64] ;  /* 0x00000006100c9981 */ /* 0x0002e2000c2e1d00 */
[----:B------:R-:W-:-:S03]  /*0220*/  ISETP.GE.AND P0, PT, R25, 0x40, PT ;  /* 0x000000401900780c */ /* 0x000fc60003f06270 */
[----:B------:R-:W-:Y:S01]  /*0230*/  IMAD R25, R25, 0x80, R2 ;  /* 0x0000008019197824 */ /* 0x000fe200078e0202 */
[----:B------:R-:W-:-:S03]  /*0240*/  ISETP.LT.AND P0, PT, R20, 0x200, !P0 ;  /* 0x000002001400780c */ /* 0x000fc60004701270 */
[----:B------:R-:W-:-:S04]  /*0250*/  IMAD.IADD R2, R24, 0x1, R25 ;  /* 0x0000000118027824 */ /* 0x000fc800078e0219 */
[----:B0-----:R-:W-:-:S06]  /*0260*/  IMAD.WIDE R18, R2, 0x4, R26 ;  /* 0x0000000402127825 */ /* 0x001fcc00078e021a */
[----:B------:R-:W3:Y:S01]  /*0270*/  @P0 LDG.E.EL.128 R8, desc[UR6][R18.64] ;  /* 0x0000000612080981 */ /* 0x000ee2000c2e1d00 */
[----:B------:R-:W-:Y:S02]  /*0280*/  SHF.R.S32.HI R21, RZ, 0x1a, R21 ;  /* 0x0000001aff157819 */ /* 0x000fe40000011415 */
[----:B------:R-:W-:Y:S01]  /*0290*/  LOP3.LUT R20, R20, 0x4, RZ, 0xfc, !PT ;  /* 0x0000000414147812 */ /* 0x000fe200078efcff */
[----:B--2---:R-:W-:Y:S01]  /*02a0*/  FADD R5, R5, 9.9999997473787516356e-06 ;  /* 0x3727c5ac05057421 */ /* 0x004fe20000000000 */
[----:B------:R-:W-:-:S03]  /*02b0*/  FADD R6, R6, 9.9999997473787516356e-06 ;  /* 0x3727c5ac06067421 */ /* 0x000fc60000000000 */
[----:B------:R-:W0:Y:S01]  /*02c0*/  MUFU.SQRT R23, R5 ;  /* 0x0000000500177308 */ /* 0x000e220000002000 */
[----:B------:R-:W-:-:S07]  /*02d0*/  FADD R7, R7, 9.9999997473787516356e-06 ;  /* 0x3727c5ac07077421 */ /* 0x000fce0000000000 */
[----:B------:R-:W2:Y:S08]  /*02e0*/  MUFU.SQRT R28, R6 ;  /* 0x00000006001c7308 */ /* 0x000eb00000002000 */
[----:B------:R-:W4:Y:S01]  /*02f0*/  MUFU.SQRT R22, R7 ;  /* 0x0000000700167308 */ /* 0x000f220000002000 */
[C---:B0-----:R-:W-:Y:S02]  /*0300*/  FSETP.GT.AND P6, PT, R23.reuse, 8.50705917302346158658e+37, PT ;  /* 0x7e8000001700780b */ /* 0x041fe40003fc4000 */
[----:B------:R-:W-:-:S02]  /*0310*/  FSETP.GEU.AND P5, PT, R23, 1.175494350822287508e-38, PT ;  /* 0x008000001700780b */ /* 0x000fc40003fae000 */
[C---:B--2---:R-:W-:Y:S02]  /*0320*/  FSETP.GT.AND P4, PT, R28.reuse, 8.50705917302346158658e+37, PT ;  /* 0x7e8000001c00780b */ /* 0x044fe40003f84000 */
[----:B------:R-:W-:Y:S02]  /*0330*/  FSETP.GEU.AND P2, PT, R28, 1.175494350822287508e-38, PT ;  /* 0x008000001c00780b */ /* 0x000fe40003f4e000 */
[----:B-1----:R-:W-:Y:S02]  /*0340*/  FSEL R16, R38, 1, P6 ;  /* 0x3f80000026107808 */ /* 0x002fe40003000000 */
[----:B----4-:R-:W-:-:S03]  /*0350*/  FSETP.GT.AND P3, PT, R22, 8.50705917302346158658e+37, PT ;  /* 0x7e8000001600780b */ /* 0x010fc60003f64000 */
[----:B------:R-:W-:Y:S01]  /*0360*/  @P6 FMUL R23, R23, 0.25 ;  /* 0x3e80000017176820 */ /* 0x000fe20000400000 */
[----:B------:R-:W-:Y:S02]  /*0370*/  FSETP.GEU.AND P6, PT, R22, 1.175494350822287508e-38, PT ;  /* 0x008000001600780b */ /* 0x000fe40003fce000 */
[----:B------:R-:W-:Y:S01]  /*0380*/  SGXT R7, R21, 0x1 ;  /* 0x000000011507781a */ /* 0x000fe20000000200 */
[----:B------:R-:W-:-:S03]  /*0390*/  @P4 FMUL R28, R28, 0.25 ;  /* 0x3e8000001c1c4820 */ /* 0x000fc60000400000 */
[----:B------:R-:W-:Y:S01]  /*03a0*/  LEA.HI R7, R7, R20, RZ, 0x7 ;  /* 0x0000001407077211 */ /* 0x000fe200078f38ff */
[----:B------:R-:W-:Y:S01]  /*03b0*/  @!P5 FMUL R23, R23, 16777216 ;  /* 0x4b8000001717d820 */ /* 0x000fe20000400000 */
[----:B------:R-:W-:Y:S02]  /*03c0*/  @!P2 FMUL R28, R28, 16777216 ;  /* 0x4b8000001c1ca820 */ /* 0x000fe40000400000 */
[----:B------:R-:W-:Y:S01]  /*03d0*/  LOP3.LUT R39, R7, 0xffffff80, RZ, 0xc0, !PT ;  /* 0xffffff8007277812 */ /* 0x000fe200078ec0ff */
[----:B------:R-:W-:Y:S01]  /*03e0*/  @P3 FMUL R22, R22, 0.25 ;  /* 0x3e80000016163820 */ /* 0x000fe20000400000 */
[----:B------:R-:W0:Y:S01]  /*03f0*/  LDC.64 R6, c[0x0][0x228] ;  /* 0x00008a00ff067b82 */ /* 0x000e220000000a00 */
[----:B------:R-:W1:Y:S02]  /*0400*/  MUFU.RCP R17, R23 ;  /* 0x0000001700117308 */ /* 0x000e640000001000 */
[----:B------:R-:W-:Y:S01]  /*0410*/  @!P6 FMUL R22, R22, 16777216 ;  /* 0x4b8000001616e820 */ /* 0x000fe20000400000 */
[----:B---3--:R-:W-:-:S05]  /*0420*/  FADD R10, -R14, R10 ;  /* 0x0000000a0e0a7221 */ /* 0x008fca0000000100 */
[----:B------:R-:W2:Y:S01]  /*0430*/  MUFU.RCP R5, R28 ;  /* 0x0000001c00057308 */ /* 0x000ea20000001000 */
[----:B------:R-:W-:-:S07]  /*0440*/  FSEL R14, R38, 1, P4 ;  /* 0x3f800000260e7808 */ /* 0x000fce0002000000 */
[----:B------:R-:W3:Y:S01]  /*0450*/  MUFU.RCP R18, R22 ;  /* 0x0000001600127308 */ /* 0x000ee20000001000 */
[----:B------:R-:W-:Y:S01]  /*0460*/  FSEL R19, R38, 1, P3 ;  /* 0x3f80000026137808 */ /* 0x000fe20001800000 */
[----:B------:R-:W-:Y:S01]  /*0470*/  @!P5 FMUL R16, R16, 16777216 ;  /* 0x4b8000001010d820 */ /* 0x000fe20000400000 */
[----:B------:R-:W-:Y:S01]  /*0480*/  @!P2 FMUL R14, R14, 16777216 ;  /* 0x4b8000000e0ea820 */ /* 0x000fe20000400000 */
[----:B------:R-:W-:Y:S02]  /*0490*/  IMAD.IADD R39, R20, 0x1, -R39 ;  /* 0x0000000114277824 */ /* 0x000fe400078e0a27 */
[----:B------:R-:W-:Y:S01]  /*04a0*/  FADD R20, -R13, R9 ;  /* 0x000000090d147221 */ /* 0x000fe20000000100 */
[----:B-1----:R-:W-:Y:S01]  /*04b0*/  FMUL R17, R17, R16 ;  /* 0x0000001011117220 */ /* 0x002fe20000400000 */
[----:B------:R-:W-:Y:S01]  /*04c0*/  @!P6 FMUL R19, R19, 16777216 ;  /* 0x4b8000001313e820 */ /* 0x000fe20000400000 */
[----:B--2---:R-:W-:Y:S01]  /*04d0*/  FMUL R9, R5, R14 ;  /* 0x0000000e05097220 */ /* 0x004fe20000400000 */
[----:B------:R-:W-:Y:S01]  /*04e0*/  FADD R13, -R15, R11 ;  /* 0x0000000b0f0d7221 */ /* 0x000fe20000000100 */
[----:B------:R-:W-:Y:S01]  /*04f0*/  FMUL R5, R17, R20 ;  /* 0x0000001411057220 */ /* 0x000fe20000400000 */
[----:B------:R-:W-:Y:S01]  /*0500*/  CS2R R16, SRZ ;  /* 0x0000000000107805 */ /* 0x000fe2000001ff00 */
[----:B------:R-:W-:Y:S01]  /*0510*/  FMUL R9, R9, R10 ;  /* 0x0000000a09097220 */ /* 0x000fe20000400000 */
[----:B0-----:R-:W-:-:S04]  /*0520*/  IMAD.WIDE R10, R24, 0x4, R6 ;  /* 0x00000004180a7825 */ /* 0x001fc800078e0206 */
[----:B---3--:R-:W-:Y:S01]  /*0530*/  FMUL R14, R18, R19 ;  /* 0x00000013120e7220 */ /* 0x008fe20000400000 */
[----:B------:R-:W-:Y:S02]  /*0540*/  CS2R R18, SRZ ;  /* 0x0000000000127805 */ /* 0x000fe4000001ff00 */
[----:B------:R-:W-:Y:S02]  /*0550*/  CS2R R20, SRZ ;  /* 0x0000000000147805 */ /* 0x000fe4000001ff00 */
[----:B------:R-:W-:Y:S02]  /*0560*/  CS2R R22, SRZ ;  /* 0x0000000000167805 */ /* 0x000fe4000001ff00 */
[----:B------:R0:W2:Y:S02]  /*0570*/  @!P1 LDG.E.EL.128 R16, desc[UR6][R10.64] ;  /* 0x000000060a109981 */ /* 0x0000a4000c2e1d00 */
[----:B0-----:R-:W-:-:S05]  /*0580*/  IMAD.WIDE R10, R24, 0x4, R40 ;  /* 0x00000004180a7825 */ /* 0x001fca00078e0228 */
[----:B------:R0:W2:Y:S01]  /*0590*/  @!P1 LDG.E.EL.128 R20, desc[UR6][R10.64] ;  /* 0x000000060a149981 */ /* 0x0000a2000c2e1d00 */
[----:B------:R-:W-:-:S04]  /*05a0*/  IMAD.IADD R25, R39, 0x1, R25 ;  /* 0x0000000127197824 */ /* 0x000fc800078e0219 */
[----:B0-----:R-:W-:Y:S01]  /*05b0*/  IMAD.WIDE R10, R25, 0x4, R26 ;  /* 0x00000004190a7825 */ /* 0x001fe200078e021a */
[----:B------:R-:W-:Y:S02]  /*05c0*/  CS2R R24, SRZ ;  /* 0x0000000000187805 */ /* 0x000fe4000001ff00 */
[----:B------:R-:W-:Y:S02]  /*05d0*/  CS2R R26, SRZ ;  /* 0x00000000001a7805 */ /* 0x000fe4000001ff00 */
[----:B------:R-:W-:-:S04]  /*05e0*/  CS2R R32, SRZ ;  /* 0x0000000000207805 */ /* 0x000fc8000001ff00 */
[----:B------:R0:W3:Y:S02]  /*05f0*/  @P0 LDG.E.EL.128 R24, desc[UR6][R10.64] ;  /* 0x000000060a180981 */ /* 0x0000e4000c2e1d00 */
[----:B0-----:R-:W-:Y:S01]  /*0600*/  IMAD.WIDE R10, R39, 0x4, R34 ;  /* 0x00000004270a7825 */ /* 0x001fe200078e0222 */
[----:B------:R-:W-:-:S06]  /*0610*/  CS2R R34, SRZ ;  /* 0x0000000000227805 */ /* 0x000fcc000001ff00 */
[----:B------:R0:W4:Y:S01]  /*0620*/  @!P1 LDG.E.EL.128 R32, desc[UR6][R10.64] ;  /* 0x000000060a209981 */ /* 0x000122000c2e1d00 */
[----:B------:R-:W-:Y:S01]  /*0630*/  FMUL R13, R14, R13 ;  /* 0x0000000d0e0d7220 */ /* 0x000fe20000400000 */
[----:B------:R-:W-:Y:S01]  /*0640*/  IMAD.WIDE R14, R39, 0x4, R30 ;  /* 0x00000004270e7825 */ /* 0x000fe200078e021e */
[----:B------:R-:W-:Y:S02]  /*0650*/  CS2R R28, SRZ ;  /* 0x00000000001c7805 */ /* 0x000fe4000001ff00 */
[----:B------:R-:W-:-:S06]  /*0660*/  CS2R R30, SRZ ;  /* 0x00000000001e7805 */ /* 0x000fcc000001ff00 */
[----:B------:R1:W3:Y:S01]  /*0670*/  @!P1 LDG.E.EL.128 R28, desc[UR6][R14.64] ;  /* 0x000000060e1c9981 */ /* 0x0002e2000c2e1d00 */
[----:B------:R-:W-:Y:S01]  /*0680*/  FADD R8, -R12, R8 ;  /* 0x000000080c087221 */ /* 0x000fe20000000100 */
[----:B------:R-:W-:Y:S01]  /*0690*/  IMAD.WIDE R40, R39, 0x4, R40 ;  /* 0x0000000427287825 */ /* 0x000fe200078e0228 */
[----:B------:R-:W5:Y:S03]  /*06a0*/  S2UR UR5, SR_CgaCtaId ;  /* 0x00000000000579c3 */ /* 0x000f660000008800 */
[----:B--2---:R-:W-:Y:S01]  /*06b0*/  FFMA R17, R5, R17, R21 ;  /* 0x0000001105117223 */ /* 0x004fe20000000015 */
[----:B------:R-:W-:Y:S01]  /*06c0*/  FADD R5, R4, 9.9999997473787516356e-06 ;  /* 0x3727c5ac04057421 */ /* 0x000fe20000000000 */
[----:B------:R-:W-:-:S03]  /*06d0*/  FFMA R18, R9, R18, R22 ;  /* 0x0000001209127223 */ /* 0x000fc60000000016 */
[----:B------:R-:W2:Y:S02]  /*06e0*/  MUFU.SQRT R9, R5 ;  /* 0x0000000500097308 */ /* 0x000ea40000002000 */
[C---:B--2---:R-:W-:Y:S02]  /*06f0*/  FSETP.GT.AND P2, PT, R9.reuse, 8.50705917302346158658e+37, PT ;  /* 0x7e8000000900780b */ /* 0x044fe40003f44000 */
[----:B------:R-:W-:-:S11]  /*0700*/  FSETP.GEU.AND P3, PT, R9, 1.175494350822287508e-38, PT ;  /* 0x008000000900780b */ /* 0x000fd60003f6e000 */
[----:B------:R-:W-:-:S04]  /*0710*/  @P2 FMUL R9, R9, 0.25 ;  /* 0x3e80000009092820 */ /* 0x000fc80000400000 */
[----:B------:R-:W-:-:S06]  /*0720*/  @!P3 FMUL R9, R9, 16777216 ;  /* 0x4b8000000909b820 */ /* 0x000fcc0000400000 */
[----:B------:R-:W0:Y:S01]  /*0730*/  MUFU.RCP R9, R9 ;  /* 0x0000000900097308 */ /* 0x000e220000001000 */
[----:B------:R-:W-:-:S05]  /*0740*/  FSEL R4, R38, 1, P2 ;  /* 0x3f80000026047808 */ /* 0x000fca0001000000 */
[----:B------:R-:W-:Y:S01]  /*0750*/  @!P3 FMUL R4, R4, 16777216 ;  /* 0x4b8000000404b820 */ /* 0x000fe20000400000 */
[----:B------:R-:W-:Y:S01]  /*0760*/  FFMA R19, R13, R19, R23 ;  /* 0x000000130d137223 */ /* 0x000fe20000000017 */
[----:B------:R-:W-:Y:S01]  /*0770*/  IMAD.WIDE R12, R39, 0x4, R6 ;  /* 0x00000004270c7825 */ /* 0x000fe200078e0206 */
[----:B------:R-:W-:-:S03]  /*0780*/  CS2R R6, SRZ ;  /* 0x0000000000067805 */ /* 0x000fc6000001ff00 */
[----:B0-----:R-:W-:Y:S01]  /*0790*/  FMUL R11, R9, R4 ;  /* 0x00000004090b7220 */ /* 0x001fe20000400000 */
[----:B------:R-:W-:-:S03]  /*07a0*/  CS2R R4, SRZ ;  /* 0x0000000000047805 */ /* 0x000fc6000001ff00 */
[----:B-1----:R-:W-:Y:S01]  /*07b0*/  FMUL R15, R11, R8 ;  /* 0x000000080b0f7220 */ /* 0x002fe20000400000 */
[----:B------:R-:W-:Y:S02]  /*07c0*/  CS2R R8, SRZ ;  /* 0x0000000000087805 */ /* 0x000fe4000001ff00 */
[----:B------:R-:W-:Y:S01]  /*07d0*/  CS2R R10, SRZ ;  /* 0x00000000000a7805 */ /* 0x000fe2000001ff00 */
[----:B------:R0:W2:Y:S05]  /*07e0*/  @!P1 LDG.E.EL.128 R4, desc[UR6][R12.64] ;  /* 0x000000060c049981 */ /* 0x0000aa000c2e1d00 */
[----:B------:R1:W2:Y:S01]  /*07f0*/  @!P1 LDG.E.EL.128 R8, desc[UR6][R40.64] ;  /* 0x0000000628089981 */ /* 0x0002a2000c2e1d00 */
[----:B------:R-:W-:Y:S01]  /*0800*/  IMAD.SHL.U32 R14, R0, 0x100, RZ ;  /* 0x00000100000e7824 */ /* 0x000fe200078e00ff */
[----:B------:R-:W-:-:S02]  /*0810*/  UMOV UR4, 0x400 ;  /* 0x0000040000047882 */ /* 0x000fc40000000000 */
[----:B-----5:R-:W-:Y:S02]  /*0820*/  UPRMT UR4, UR5, 0x654, UR4 ;  /* 0x0000065405047896 */ /* 0x020fe40008000004 */
[----:B0-----:R-:W-:-:S04]  /*0830*/  LOP3.LUT R12, R14, 0x300, RZ, 0xc0, !PT ;  /* 0x000003000e0c7812 */ /* 0x001fc800078ec0ff */
[C---:B------:R-:W-:Y:S02]  /*0840*/  LOP3.LUT R13, R12.reuse, R3, RZ, 0xfc, !PT ;  /* 0x000000030c0d7212 */ /* 0x040fe400078efcff */
[----:B------:R-:W-:Y:S01]  /*0850*/  LEA.HI R14, R12, UR4, RZ, 0x1d ;  /* 0x000000040c0e7c11 */ /* 0x000fe2000f8fe8ff */
[----:B------:R-:W-:-:S04]  /*0860*/  FFMA R15, R15, R16, R20 ;  /* 0x000000100f0f7223 */ /* 0x000fc80000000014 */
[----:B------:R-:W-:Y:S01]  /*0870*/  IMAD R16, R13, 0x4, R14 ;  /* 0x000000040d107824 */ /* 0x000fe200078e020e */
[----:B------:R-:W-:-:S04]  /*0880*/  LOP3.LUT R14, R12, 0x20, RZ, 0xfc, !PT ;  /* 0x000000200c0e7812 */ /* 0x000fc800078efcff */
[----:B------:R-:W-:Y:S01]  /*0890*/  LEA.HI R14, R14, UR4, RZ, 0x1d ;  /* 0x000000040e0e7c11 */ /* 0x000fe2000f8fe8ff */
[----:B----4-:R-:W-:-:S04]  /*08a0*/  FADD R32, R32, 9.9999997473787516356e-06 ;  /* 0x3727c5ac20207421 */ /* 0x010fc80000000000 */
[----:B------:R-:W-:Y:S01]  /*08b0*/  IMAD R20, R13, 0x4, R14 ;  /* 0x000000040d147824 */ /* 0x000fe200078e020e */
[----:B------:R-:W-:Y:S01]  /*08c0*/  LOP3.LUT R14, R12, 0x40, RZ, 0xfc, !PT ;  /* 0x000000400c0e7812 */ /* 0x000fe200078efcff */
[----:B------:R-:W-:Y:S01]  /*08d0*/  FADD R33, R33, 9.9999997473787516356e-06 ;  /* 0x3727c5ac21217421 */ /* 0x000fe20000000000 */
[C---:B------:R-:W-:Y:S02]  /*08e0*/  FSETP.GEU.AND P1, PT, R15.reuse, RZ, PT ;  /* 0x000000ff0f00720b */ /* 0x040fe40003f2e000 */
[----:B------:R-:W-:Y:S02]  /*08f0*/  LEA.HI R22, R14, UR4, RZ, 0x1d ;  /* 0x000000040e167c11 */ /* 0x000fe4000f8fe8ff */
[----:B------:R-:W0:Y:S01]  /*0900*/  MUFU.SQRT R14, R32 ;  /* 0x00000020000e7308 */ /* 0x000e220000002000 */
[----:B------:R-:W-:-:S07]  /*0910*/  FSEL R3, R15, RZ, P1 ;  /* 0x000000ff0f037208 */ /* 0x000fce0000800000 */
[----:B------:R-:W4:Y:S01]  /*0920*/  MUFU.SQRT R15, R33 ;  /* 0x00000021000f7308 */ /* 0x000f220000002000 */
[C---:B------:R-:W-:Y:S01]  /*0930*/  FSETP.GEU.AND P1, PT, R17.reuse, RZ, PT ;  /* 0x000000ff1100720b */ /* 0x040fe20003f2e000 */
[----:B------:R5:W-:Y:S03]  /*0940*/  STS [R16], R3 ;  /* 0x0000000310007388 */ /* 0x000be60000000800 */
[----:B------:R-:W-:Y:S02]  /*0950*/  FSEL R17, R17, RZ, P1 ;  /* 0x000000ff11117208 */ /* 0x000fe40000800000 */
[----:B0-----:R-:W-:Y:S01]  /*0960*/  FSETP.GT.AND P3, PT, R14, 8.50705917302346158658e+37, PT ;  /* 0x7e8000000e00780b */ /* 0x001fe20003f64000 */
[----:B------:R-:W-:Y:S01]  /*0970*/  FADD R35, R35, 9.9999997473787516356e-06 ;  /* 0x3727c5ac23237421 */ /* 0x000fe20000000000 */
[----:B------:R-:W-:Y:S02]  /*0980*/  FSETP.GEU.AND P1, PT, R18, RZ, PT ;  /* 0x000000ff1200720b */ /* 0x000fe40003f2e000 */
[----:B------:R-:W-:Y:S01]  /*0990*/  FSETP.GEU.AND P5, PT, R14, 1.175494350822287508e-38, PT ;  /* 0x008000000e00780b */ /* 0x000fe20003fae000 */
[----:B-----5:R-:W-:Y:S01]  /*09a0*/  FADD R16, R34, 9.9999997473787516356e-06 ;  /* 0x3727c5ac22107421 */ /* 0x020fe20000000000 */
[----:B------:R0:W-:Y:S01]  /*09b0*/  STS [R20+0x80], R17 ;  /* 0x0000801114007388 */ /* 0x0001e20000000800 */
[----:B----4-:R-:W-:Y:S01]  /*09c0*/  FSETP.GT.AND P4, PT, R15, 8.50705917302346158658e+37, PT ;  /* 0x7e8000000f00780b */ /* 0x010fe20003f84000 */
[----:B---3--:R-:W-:Y:S01]  /*09d0*/  FADD R26, -R30, R26 ;  /* 0x0000001a1e1a7221 */ /* 0x008fe20000000100 */
[----:B------:R-:W-:-:S02]  /*09e0*/  FSEL R18, R18, RZ, P1 ;  /* 0x000000ff12127208 */ /* 0x000fc40000800000 */
[C---:B-1----:R-:W-:Y:S02]  /*09f0*/  LOP3.LUT R40, R12.reuse, 0x80, RZ, 0xfc, !PT ;  /* 0x000000800c287812 */ /* 0x042fe400078efcff */
[C---:B------:R-:W-:Y:S02]  /*0a00*/  LOP3.LUT R34, R12.reuse, 0xa0, RZ, 0xfc, !PT ;  /* 0x000000a00c227812 */ /* 0x040fe400078efcff */
[C---:B0-----:R-:W-:Y:S02]  /*0a10*/  LOP3.LUT R20, R12.reuse, 0x60, RZ, 0xfc, !PT ;  /* 0x000000600c147812 */ /* 0x041fe400078efcff */
[C---:B------:R-:W-:Y:S02]  /*0a20*/  LOP3.LUT R30, R12.reuse, 0xc0, RZ, 0xfc, !PT ;  /* 0x000000c00c1e7812 */ /* 0x040fe400078efcff */
[----:B------:R-:W-:Y:S01]  /*0a30*/  LOP3.LUT R32, R12, 0xe0, RZ, 0xfc, !PT ;  /* 0x000000e00c207812 */ /* 0x000fe200078efcff */
[----:B------:R-:W0:Y:S01]  /*0a40*/  MUFU.SQRT R16, R16 ;  /* 0x0000001000107308 */ /* 0x000e220000002000 */
[----:B------:R-:W-:Y:S01]  /*0a50*/  FSETP.GEU.AND P1, PT, R15, 1.175494350822287508e-38, PT ;  /* 0x008000000f00780b */ /* 0x000fe20003f2e000 */
[----:B------:R-:W-:-:S06]  /*0a60*/  @P3 FMUL R14, R14, 0.25 ;  /* 0x3e8000000e0e3820 */ /* 0x000fcc0000400000 */
[----:B------:R-:W1:Y:S01]  /*0a70*/  MUFU.SQRT R12, R35 ;  /* 0x00000023000c7308 */ /* 0x000e620000002000 */
[----:B------:R-:W-:Y:S01]  /*0a80*/  @!P5 FMUL R14, R14, 16777216 ;  /* 0x4b8000000e0ed820 */ /* 0x000fe20000400000 */
[----:B------:R-:W-:Y:S01]  /*0a90*/  @P4 FMUL R15, R15, 0.25 ;  /* 0x3e8000000f0f4820 */ /* 0x000fe20000400000 */
[----:B------:R-:W-:-:S03]  /*0aa0*/  FADD R27, -R31, R27 ;  /* 0x0000001b1f1b7221 */ /* 0x000fc60000000100 */
[----:B------:R-:W-:Y:S02]  /*0ab0*/  @!P1 FMUL R15, R15, 16777216 ;  /* 0x4b8000000f0f9820 */ /* 0x000fe40000400000 */
[----:B------:R3:W4:Y:S01]  /*0ac0*/  MUFU.RCP R31, R14 ;  /* 0x0000000e001f7308 */ /* 0x0007220000001000 */
[----:B0-----:R-:W-:Y:S01]  /*0ad0*/  FSETP.GT.AND P2, PT, R16, 8.50705917302346158658e+37, PT ;  /* 0x7e8000001000780b */ /* 0x001fe20003f44000 */
[----:B------:R-:W-:Y:S01]  /*0ae0*/  IMAD R21, R13, 0x4, R22 ;  /* 0x000000040d157824 */ /* 0x000fe200078e0216 */
[C---:B------:R-:W-:Y:S02]  /*0af0*/  FSEL R22, R38.reuse, 1, P3 ;  /* 0x3f80000026167808 */ /* 0x040fe40001800000 */
[----:B---3--:R-:W-:Y:S02]  /*0b00*/  FSEL R14, R38, 1, P4 ;  /* 0x3f800000260e7808 */ /* 0x008fe40002000000 */
[----:B-1----:R-:W-:Y:S01]  /*0b10*/  FSETP.GT.AND P4, PT, R12, 8.50705917302346158658e+37, PT ;  /* 0x7e8000000c00780b */ /* 0x002fe20003f84000 */
[----:B------:R-:W0:Y:S02]  /*0b20*/  MUFU.RCP R15, R15 ;  /* 0x0000000f000f7308 */ /* 0x000e240000001000 */
[----:B------:R-:W-:Y:S01]  /*0b30*/  @!P1 FMUL R14, R14, 16777216 ;  /* 0x4b8000000e0e9820 */ /* 0x000fe20000400000 */
[----:B------:R-:W-:-:S02]  /*0b40*/  FSETP.GEU.AND P1, PT, R12, 1.175494350822287508e-38, PT ;  /* 0x008000000c00780b */ /* 0x000fc40003f2e000 */
[----:B------:R-:W-:Y:S02]  /*0b50*/  FSETP.GEU.AND P3, PT, R16, 1.175494350822287508e-38, PT ;  /* 0x008000001000780b */ /* 0x000fe40003f6e000 */
[----:B------:R-:W-:Y:S02]  /*0b60*/  LEA.HI R20, R20, UR4, RZ, 0x1d ;  /* 0x0000000414147c11 */ /* 0x000fe4000f8fe8ff */
[----:B------:R-:W-:Y:S02]  /*0b70*/  LEA.HI R40, R40, UR4, RZ, 0x1d ;  /* 0x0000000428287c11 */ /* 0x000fe4000f8fe8ff */
[----:B------:R-:W-:Y:S02]  /*0b80*/  LEA.HI R34, R34, UR4, RZ, 0x1d ;  /* 0x0000000422227c11 */ /* 0x000fe4000f8fe8ff */
[----:B------:R-:W-:Y:S02]  /*0b90*/  LEA.HI R30, R30, UR4, RZ, 0x1d ;  /* 0x000000041e1e7c11 */ /* 0x000fe4000f8fe8ff */
[----:B------:R-:W-:Y:S01]  /*0ba0*/  LEA.HI R32, R32, UR4, RZ, 0x1d ;  /* 0x0000000420207c11 */ /* 0x000fe2000f8fe8ff */
[----:B------:R1:W-:Y:S01]  /*0bb0*/  STS [R21+0x100], R18 ;  /* 0x0001001215007388 */ /* 0x0003e20000000800 */
[----:B------:R-:W-:Y:S01]  /*0bc0*/  @P4 FMUL R12, R12, 0.25 ;  /* 0x3e8000000c0c4820 */ /* 0x000fe20000400000 */
[----:B------:R-:W-:-:S02]  /*0bd0*/  IMAD R20, R13, 0x4, R20 ;  /* 0x000000040d147824 */ /* 0x000fc400078e0214 */
[----:B------:R-:W-:Y:S01]  /*0be0*/  @P2 FMUL R16, R16, 0.25 ;  /* 0x3e80000010102820 */ /* 0x000fe20000400000 */
[C---:B------:R-:W-:Y:S02]  /*0bf0*/  IMAD R23, R13.reuse, 0x4, R34 ;  /* 0x000000040d177824 */ /* 0x040fe400078e0222 */
[----:B------:R-:W-:Y:S01]  /*0c00*/  @!P5 FMUL R22, R22, 16777216 ;  /* 0x4b8000001616d820 */ /* 0x000fe20000400000 */
[C---:B------:R-:W-:Y:S02]  /*0c10*/  IMAD R30, R13.reuse, 0x4, R30 ;  /* 0x000000040d1e7824 */ /* 0x040fe400078e021e */
[C---:B------:R-:W-:Y:S02]  /*0c20*/  IMAD R32, R13.reuse, 0x4, R32 ;  /* 0x000000040d207824 */ /* 0x040fe400078e0220 */
[----:B-1----:R-:W-:Y:S02]  /*0c30*/  IMAD R21, R13, 0x4, R40 ;  /* 0x000000040d157824 */ /* 0x002fe400078e0228 */
[----:B------:R-:W-:-:S02]  /*0c40*/  IMAD.SHL.U32 R13, R0, 0x4, RZ ;  /* 0x00000004000d7824 */ /* 0x000fc400078e00ff */
[----:B------:R-:W-:Y:S01]  /*0c50*/  @!P1 FMUL R12, R12, 16777216 ;  /* 0x4b8000000c0c9820 */ /* 0x000fe20000400000 */
[----:B------:R-:W-:Y:S01]  /*0c60*/  @!P3 FMUL R16, R16, 16777216 ;  /* 0x4b8000001010b820 */ /* 0x000fe20000400000 */
[----:B----4-:R-:W-:Y:S01]  /*0c70*/  FMUL R31, R31, R22 ;  /* 0x000000161f1f7220 */ /* 0x010fe20000400000 */
[----:B0-----:R-:W-:Y:S01]  /*0c80*/  FMUL R22, R15, R14 ;  /* 0x0000000e0f167220 */ /* 0x001fe20000400000 */
[----:B------:R-:W-:Y:S01]  /*0c90*/  LOP3.LUT R14, R13, 0x1fc, RZ, 0xc0, !PT ;  /* 0x000001fc0d0e7812 */ /* 0x000fe200078ec0ff */
[----:B------:R-:W-:Y:S01]  /*0ca0*/  FADD R25, -R29, R25 ;  /* 0x000000191d197221 */ /* 0x000fe20000000100 */
[----:B------:R-:W-:Y:S02]  /*0cb0*/  MUFU.RCP R12, R12 ;  /* 0x0000000c000c7308 */ /* 0x000fe40000001000 */
[----:B------:R-:W-:Y:S01]  /*0cc0*/  LOP3.LUT R15, R14, 0x200, RZ, 0xfc, !PT ;  /* 0x000002000e0f7812 */ /* 0x000fe200078efcff */
[----:B------:R-:W-:-:S05]  /*0cd0*/  FADD R24, -R28, R24 ;  /* 0x000000181c187221 */ /* 0x000fca0000000100 */
[----:B------:R0:W1:Y:S01]  /*0ce0*/  MUFU.RCP R29, R16 ;  /* 0x00000010001d7308 */ /* 0x0000620000001000 */
[C---:B------:R-:W-:Y:S02]  /*0cf0*/  FSEL R28, R38.reuse, 1, P2 ;  /* 0x3f800000261c7808 */ /* 0x040fe40001000000 */
[----:B------:R-:W-:Y:S02]  /*0d00*/  FSEL R33, R38, 1, P4 ;  /* 0x3f80000026217808 */ /* 0x000fe40002000000 */
[----:B0-----:R-:W-:Y:S01]  /*0d10*/  SHF.R.U32.HI R16, RZ, 0x3, R15 ;  /* 0x00000003ff107819 */ /* 0x001fe2000001160f */
[----:B------:R-:W-:Y:S02]  /*0d20*/  @!P3 FMUL R28, R28, 16777216 ;  /* 0x4b8000001c1cb820 */ /* 0x000fe40000400000 */
[----:B------:R-:W-:Y:S01]  /*0d30*/  @!P1 FMUL R33, R33, 16777216 ;  /* 0x4b80000021219820 */ /* 0x000fe20000400000 */
[----:B------:R-:W-:Y:S01]  /*0d40*/  LOP3.LUT R16, R16, 0x7c, RZ, 0xc0, !PT ;  /* 0x0000007c10107812 */ /* 0x000fe200078ec0ff */
[----:B-1----:R-:W-:Y:S01]  /*0d50*/  FMUL R29, R29, R28 ;  /* 0x0000001c1d1d7220 */ /* 0x002fe20000400000 */
[----:B------:R-:W-:-:S03]  /*0d60*/  FMUL R31, R31, R24 ;  /* 0x000000181f1f7220 */ /* 0x000fc60000400000 */
[----:B------:R-:W-:Y:S02]  /*0d70*/  VIADD R35, R16, UR4 ;  /* 0x0000000410237c36 */ /* 0x000fe40008000000 */
[----:B------:R-:W-:Y:S01]  /*0d80*/  FMUL R16, R12, R33 ;  /* 0x000000210c107220 */ /* 0x000fe20000400000 */
[----:B------:R-:W-:Y:S01]  /*0d90*/  FMUL R22, R22, R25 ;  /* 0x0000001916167220 */ /* 0x000fe20000400000 */
[----:B------:R-:W-:Y:S02]  /*0da0*/  FMUL R29, R29, R26 ;  /* 0x0000001a1d1d7220 */ /* 0x000fe40000400000 */
[----:B------:R-:W-:Y:S01]  /*0db0*/  FMUL R16, R16, R27 ;  /* 0x0000001b10107220 */ /* 0x000fe20000400000 */
[----:B------:R-:W-:-:S04]  /*0dc0*/  FSETP.GEU.AND P1, PT, R19, RZ, PT ;  /* 0x000000ff1300720b */ /* 0x000fc80003f2e000 */
[----:B------:R-:W-:-:S05]  /*0dd0*/  FSEL R27, R19, RZ, P1 ;  /* 0x000000ff131b7208 */ /* 0x000fca0000800000 */
[----:B------:R-:W-:Y:S01]  /*0de0*/  STS [R20+0x180], R27 ;  /* 0x0001801b14007388 */ /* 0x000fe20000000800 */
[----:B------:R-:W-:-:S04]  /*0df0*/  SHF.R.U32.HI R15, RZ, 0x1, R0 ;  /* 0x00000001ff0f7819 */ /* 0x000fc80000011600 */
[----:B------:R-:W-:-:S05]  /*0e00*/  LOP3.LUT R15, R15, 0x3c, RZ, 0xc0, !PT ;  /* 0x0000003c0f0f7812 */ /* 0x000fca00078ec0ff */
[----:B------:R-:W-:Y:S01]  /*0e10*/  VIADD R15, R15, UR4 ;  /* 0x000000040f0f7c36 */ /* 0x000fe20008000000 */
[----:B------:R-:W-:Y:S01]  /*0e20*/  SHF.R.U32.HI R0, RZ, 0x3, R0 ;  /* 0x00000003ff007819 */ /* 0x000fe20000011600 */
[----:B------:R-:W-:Y:S02]  /*0e30*/  ULDC.64 UR4, c[0x0][0x240] ;  /* 0x0000900000047ab9 */ /* 0x000fe40000000a00 */
[C---:B------:R-:W-:Y:S02]  /*0e40*/  IMAD R15, R14.reuse, 0x4, R15 ;  /* 0x000000040e0f7824 */ /* 0x040fe400078e020f */
[----:B------:R-:W-:Y:S01]  /*0e50*/  IMAD R14, R14, 0x4, R35 ;  /* 0x000000040e0e7824 */ /* 0x000fe200078e0223 */
[----:B------:R-:W-:Y:S02]  /*0e60*/  SGXT.U32 R0, R0, 0x4 ;  /* 0x000000040000781a */ /* 0x000fe40000000000 */
[----:B------:R-:W-:Y:S02]  /*0e70*/  LOP3.LUT R13, R36, 0x1c, R13, 0xf8, !PT ;  /* 0x0000001c240d7812 */ /* 0x000fe400078ef80d */
[----:B------:R-:W-:-:S02]  /*0e80*/  LOP3.LUT R0, R0, R37, RZ, 0xfc, !PT ;  /* 0x0000002500007212 */ /* 0x000fc400078efcff */
[----:B------:R-:W-:Y:S02]  /*0e90*/  ISETP.GE.AND P1, PT, R13, 0x40, PT ;  /* 0x000000400d00780c */ /* 0x000fe40003f26270 */
[----:B------:R-:W-:Y:S01]  /*0ea0*/  FSETP.GTU.AND P6, PT, R27, RZ, PT ;  /* 0x000000ff1b00720b */ /* 0x000fe20003fcc000 */
[----:B--2---:R-:W-:Y:S01]  /*0eb0*/  FFMA R4, R31, R4, R8 ;  /* 0x000000041f047223 */ /* 0x004fe20000000008 */
[----:B------:R-:W-:Y:S01]  /*0ec0*/  FFMA R5, R22, R5, R9 ;  /* 0x0000000516057223 */ /* 0x000fe20000000009 */
[----:B------:R-:W-:Y:S01]  /*0ed0*/  FFMA R6, R29, R6, R10 ;  /* 0x000000061d067223 */ /* 0x000fe2000000000a */
[----:B------:R-:W-:Y:S02]  /*0ee0*/  FFMA R7, R16, R7, R11 ;  /* 0x0000000710077223 */ /* 0x000fe4000000000b */
[----:B------:R-:W-:Y:S02]  /*0ef0*/  FSETP.GEU.AND P2, PT, R4, RZ, PT ;  /* 0x000000ff0400720b */ /* 0x000fe40003f4e000 */
[----:B------:R-:W-:-:S02]  /*0f00*/  FSETP.GEU.AND P3, PT, R5, RZ, PT ;  /* 0x000000ff0500720b */ /* 0x000fc40003f6e000 */
[----:B------:R-:W-:Y:S02]  /*0f10*/  FSETP.GEU.AND P4, PT, R6, RZ, PT ;  /* 0x000000ff0600720b */ /* 0x000fe40003f8e000 */
[----:B------:R-:W-:Y:S02]  /*0f20*/  FSETP.GEU.AND P5, PT, R7, RZ, PT ;  /* 0x000000ff0700720b */ /* 0x000fe40003fae000 */
[----:B------:R-:W-:Y:S02]  /*0f30*/  FSEL R12, R4, RZ, P2 ;  /* 0x000000ff040c7208 */ /* 0x000fe40001000000 */
[----:B------:R-:W-:Y:S02]  /*0f40*/  FSEL R16, R5, RZ, P3 ;  /* 0x000000ff05107208 */ /* 0x000fe40001800000 */
[----:B------:R-:W-:Y:S02]  /*0f50*/  FSEL R19, R6, RZ, P4 ;  /* 0x000000ff06137208 */ /* 0x000fe40002000000 */
[----:B------:R-:W-:Y:S01]  /*0f60*/  FSEL R25, R7, RZ, P5 ;  /* 0x000000ff07197208 */ /* 0x000fe20002800000 */
[----:B------:R0:W-:Y:S04]  /*0f70*/  STS [R21+0x200], R12 ;  /* 0x0002000c15007388 */ /* 0x0001e80000000800 */
[----:B------:R-:W-:Y:S04]  /*0f80*/  STS [R23+0x280], R16 ;  /* 0x0002801017007388 */ /* 0x000fe80000000800 */
[----:B------:R-:W-:Y:S01]  /*0f90*/  STS [R30+0x300], R19 ;  /* 0x000300131e007388 */ /* 0x000fe20000000800 */
[----:B0-----:R-:W0:Y:S03]  /*0fa0*/  LDC.64 R20, c[0x0][0x238] ;  /* 0x00008e00ff147b82 */ /* 0x001e260000000a00 */
[----:B------:R-:W-:Y:S05]  /*0fb0*/  STS [R32+0x380], R25 ;  /* 0x0003801920007388 */ /* 0x000fea0000000800 */
[----:B------:R-:W-:Y:S01]  /*0fc0*/  BAR.SYNC.DEFER_BLOCKING 0x0 ;  /* 0x0000000000007b1d */ /* 0x000fe20000010000 */
[----:B------:R-:W-:-:S05]  /*0fd0*/  FSETP.GTU.AND P5, PT, R18, RZ, PT ;  /* 0x000000ff1200720b */ /* 0x000fca0003fac000 */
[----:B------:R-:W-:Y:S04]  /*0fe0*/  LDS R4, [R15] ;  /* 0x000000000f047984 */ /* 0x000fe80000000800 */
[----:B------:R-:W-:Y:S04]  /*0ff0*/  LDS R5, [R15+0x4] ;  /* 0x000004000f057984 */ /* 0x000fe80000000800 */
[----:B------:R-:W-:Y:S04]  /*1000*/  LDS R6, [R15+0x8] ;  /* 0x000008000f067984 */ /* 0x000fe80000000800 */
[----:B------:R-:W1:Y:S04]  /*1010*/  LDS R7, [R15+0xc] ;  /* 0x00000c000f077984 */ /* 0x000e680000000800 */
[----:B------:R-:W-:Y:S04]  /*1020*/  LDS R8, [R14+0x800] ;  /* 0x000800000e087984 */ /* 0x000fe80000000800 */
[----:B------:R-:W-:Y:S04]  /*1030*/  LDS R9, [R14+0x804] ;  /* 0x000804000e097984 */ /* 0x000fe80000000800 */
[----:B------:R-:W-:Y:S04]  /*1040*/  LDS R10, [R14+0x808] ;  /* 0x000808000e0a7984 */ /* 0x000fe80000000800 */
[----:B------:R2:W3:Y:S01]  /*1050*/  LDS R11, [R14+0x80c] ;  /* 0x00080c000e0b7984 */ /* 0x0004e20000000800 */
[----:B------:R-:W-:Y:S01]  /*1060*/  FSETP.GTU.AND P3, PT, R3, RZ, PT ;  /* 0x000000ff0300720b */ /* 0x000fe20003f6c000 */
[----:B------:R-:W-:Y:S01]  /*1070*/  IMAD R3, R0, 0x40, R13 ;  /* 0x0000004000037824 */ /* 0x000fe200078e020d */
[----:B------:R-:W-:-:S02]  /*1080*/  FSETP.GTU.AND P4, PT, R17, RZ, PT ;  /* 0x000000ff1100720b */ /* 0x000fc40003f8c000 */
[C---:B------:R-:W-:Y:S02]  /*1090*/  ISETP.LT.AND P2, PT, R0.reuse, 0x200, !P1 ;  /* 0x000002000000780c */ /* 0x040fe40004f41270 */
[----:B--2---:R-:W-:Y:S02]  /*10a0*/  LOP3.LUT R14, R0, 0x10, RZ, 0xfc, !PT ;  /* 0x00000010000e7812 */ /* 0x004fe400078efcff */
[----:B------:R-:W-:Y:S02]  /*10b0*/  SEL R0, RZ, 0x1, P6 ;  /* 0x00000001ff007807 */ /* 0x000fe40003000000 */
[----:B------:R-:W-:Y:S02]  /*10c0*/  SEL R17, RZ, 0x1, P5 ;  /* 0x00000001ff117807 */ /* 0x000fe40002800000 */
[----:B------:R-:W-:Y:S02]  /*10d0*/  ISETP.LT.AND P1, PT, R14, 0x200, !P1 ;  /* 0x000002000e00780c */ /* 0x000fe40004f21270 */
[----:B------:R-:W-:-:S02]  /*10e0*/  FSETP.GTU.AND P6, PT, R25, RZ, PT ;  /* 0x000000ff1900720b */ /* 0x000fc40003fcc000 */
[----:B------:R-:W-:Y:S01]  /*10f0*/  FSETP.GTU.AND P5, PT, R19, RZ, PT ;  /* 0x000000ff1300720b */ /* 0x000fe20003fac000 */
[----:B------:R-:W-:Y:S01]  /*1100*/  IMAD R15, R14, 0x40, R13 ;  /* 0x000000400e0f7824 */ /* 0x000fe200078e020d */
[----:B------:R-:W-:Y:S02]  /*1110*/  SEL R23, RZ, 0x1, P3 ;  /* 0x00000001ff177807 */ /* 0x000fe40001800000 */
[----:B------:R-:W-:Y:S01]  /*1120*/  FSETP.GTU.AND P3, PT, R12, RZ, PT ;  /* 0x000000ff0c00720b */ /* 0x000fe20003f6c000 */
[----:B0-----:R-:W-:Y:S01]  /*1130*/  IMAD.WIDE R12, R3, 0x4, R20 ;  /* 0x00000004030c7825 */ /* 0x001fe200078e0214 */
[----:B------:R-:W-:Y:S02]  /*1140*/  SEL R18, RZ, 0x1, P4 ;  /* 0x00000001ff127807 */ /* 0x000fe40002000000 */
[----:B------:R-:W-:Y:S02]  /*1150*/  FSETP.GTU.AND P4, PT, R16, RZ, PT ;  /* 0x000000ff1000720b */ /* 0x000fe40003f8c000 */
[----:B------:R-:W-:-:S02]  /*1160*/  SEL R3, RZ, 0x1, P6 ;  /* 0x00000001ff037807 */ /* 0x000fc40003000000 */
[----:B------:R-:W-:Y:S01]  /*1170*/  SEL R14, RZ, 0x1, P5 ;  /* 0x00000001ff0e7807 */ /* 0x000fe20002800000 */
[----:B------:R-:W-:Y:S01]  /*1180*/  IMAD.WIDE R20, R15, 0x4, R20 ;  /* 0x000000040f147825 */ /* 0x000fe200078e0214 */
[----:B------:R-:W-:Y:S02]  /*1190*/  SEL R15, RZ, 0x1, P4 ;  /* 0x00000001ff0f7807 */ /* 0x000fe40002000000 */
[----:B------:R-:W-:Y:S02]  /*11a0*/  SEL R16, RZ, 0x1, P3 ;  /* 0x00000001ff107807 */ /* 0x000fe40001800000 */
[----:B------:R-:W-:Y:S02]  /*11b0*/  PRMT R3, R14, 0x3340, R3 ;  /* 0x000033400e037816 */ /* 0x000fe40000000003 */
[----:B------:R-:W-:Y:S01]  /*11c0*/  IADD3 R14, P3, R2, UR4, RZ ;  /* 0x00000004020e7c10 */ /* 0x000fe2000ff7e0ff */
[----:B-1----:R0:W-:Y:S01]  /*11d0*/  @P2 STG.E.128 desc[UR6][R12.64], R4 ;  /* 0x000000040c002986 */ /* 0x0021e2000c101d06 */
[----:B------:R-:W-:-:S02]  /*11e0*/  PRMT R0, R17, 0x3340, R0 ;  /* 0x0000334011007816 */ /* 0x000fc40000000000 */
[----:B------:R-:W-:Y:S01]  /*11f0*/  PRMT R23, R23, 0x3340, R18 ;  /* 0x0000334017177816 */ /* 0x000fe20000000012 */
[----:B---3--:R0:W-:Y:S01]  /*1200*/  @P1 STG.E.128 desc[UR6][R20.64], R8 ;  /* 0x0000000814001986 */ /* 0x0081e2000c101d06 */
[----:B------:R-:W-:Y:S02]  /*1210*/  PRMT R16, R16, 0x3340, R15 ;  /* 0x0000334010107816 */ /* 0x000fe4000000000f */
[----:B------:R-:W-:Y:S02]  /*1220*/  LEA.HI.X.SX32 R15, R2, UR5, 0x1, P3 ;  /* 0x00000005020f7c11 */ /* 0x000fe400098f0eff */
[----:B------:R-:W-:Y:S02]  /*1230*/  PRMT R2, R23, 0x5410, R0 ;  /* 0x0000541017027816 */ /* 0x000fe40000000000 */
[----:B------:R-:W-:Y:S01]  /*1240*/  PRMT R3, R16, 0x5410, R3 ;  /* 0x0000541010037816 */ /* 0x000fe20000000003 */
[----:B0-----:R-:W-:Y:S06]  /*1250*/  @!P0 EXIT ;  /* 0x000000000000894d */ /* 0x001fec0003800000 */
[----:B------:R-:W-:Y:S01]  /*1260*/  STG.E.64 desc[UR6][R14.64], R2 ;  /* 0x000000020e007986 */ /* 0x000fe2000c101b06 */
[----:B------:R-:W-:Y:S05]  /*1270*/  EXIT ;  /* 0x000000000000794d */ /* 0x000fea0003800000 */
.L_x_0:
[----:B------:R-:W-:-:S00]  /*1280*/  BRA `(.L_x_0) ;  /* 0xfffffffc00fc7947 */ /* 0x000fc0000383ffff */
[----:B------:R-:W-:-:S00]  /*1290*/  NOP ;  /* 0x0000000000007918 */ /* 0x000fc00000000000 */
        /* <DEDUP_REMOVED lines=14> */
.L_x_1:


//--------------------- .nv.global.init           --------------------------
	.section	.nv.global.init,"aw",@progbits
.nv.global.init:
	.type		_$_str,@object
	.size		_$_str,(_$_str_$_2 - _$_str)
_$_str:
        /*0000*/ 	.byte	0x5f, 0x5f, 0x43, 0x55, 0x44, 0x41, 0x5f, 0x46, 0x54, 0x5a, 0x00
	.type		_$_str_$_2,@object
	.size		_$_str_$_2,(.L_1 - _$_str_$_2)
_$_str_$_2:
        /*000b*/ 	.byte	0x5f, 0x5f, 0x43, 0x55, 0x44, 0x41, 0x5f, 0x50, 0x52, 0x45, 0x43, 0x5f, 0x53, 0x51, 0x52, 0x54
        /*001b*/ 	.byte	0x00
.L_1:


//--------------------- .nv.shared.triton_poi_fused__native_batch_norm_legit_no_training_relu_threshold_backward_12 --------------------------
	.section	.nv.shared.triton_poi_fused__native_batch_norm_legit_no_training_relu_threshold_backward_12,"aw",@nobits
	.sectionflags	@""
	.align	16
	.zero		1024


//--------------------- .nv.constant0.triton_poi_fused__native_batch_norm_legit_no_training_relu_threshold_backward_12 --------------------------
	.section	.nv.constant0.triton_poi_fused__native_batch_norm_legit_no_training_relu_threshold_backward_12,"a",@progbits
	.sectionflags	@""
	.align	4
.nv.constant0.triton_poi_fused__native_batch_norm_legit_no_training_relu_threshold_backward_12:
	.zero		592
